	.headerflags	@"EF_CUDA_TEXMODE_UNIFIED EF_CUDA_64BIT_ADDRESS EF_CUDA_ACCELERATORS EF_CUDA_SM90 EF_CUDA_VIRTUAL_SM(EF_CUDA_SM90)"
	.elftype	@"ET_EXEC"


//--------------------- .nv.info                  --------------------------
	.section	.nv.info,"",@"SHT_CUDA_INFO"
	.align	4


	//----- nvinfo : EIATTR_REGCOUNT
	.align		4
        /*0000*/ 	.byte	0x04, 0x2f
        /*0002*/ 	.short	(.L_1 - .L_0)
	.align		4
.L_0:
        /*0004*/ 	.word	index@(triton_poi_fused__unsafe_index_add_mul_sub_11)
        /*0008*/ 	.word	0x00000014


	//----- nvinfo : EIATTR_MIN_STACK_SIZE
	.align		4
.L_1:
        /*000c*/ 	.byte	0x04, 0x12
        /*000e*/ 	.short	(.L_3 - .L_2)
	.align		4
.L_2:
        /*0010*/ 	.word	index@(triton_poi_fused__unsafe_index_add_mul_sub_11)
        /*0014*/ 	.word	0x00000000


	//----- nvinfo : EIATTR_FRAME_SIZE
	.align		4
.L_3:
        /*0018*/ 	.byte	0x04, 0x11
        /*001a*/ 	.short	(.L_5 - .L_4)
	.align		4
.L_4:
        /*001c*/ 	.word	index@(triton_poi_fused__unsafe_index_add_mul_sub_11)
        /*0020*/ 	.word	0x00000000


	//----- nvinfo : EIATTR_MIN_STACK_SIZE
	.align		4
.L_5:
        /*0024*/ 	.byte	0x04, 0x12
        /*0026*/ 	.short	(.L_7 - .L_6)
	.align		4
.L_6:
        /*0028*/ 	.word	index@(triton_poi_fused__unsafe_index_add_mul_sub_11)
        /*002c*/ 	.word	0x00000000
.L_7:


//--------------------- .nv.info.triton_poi_fused__unsafe_index_add_mul_sub_11 --------------------------
	.section	.nv.info.triton_poi_fused__unsafe_index_add_mul_sub_11,"",@"SHT_CUDA_INFO"
	.sectionflags	@""
	.align	4


	//----- nvinfo : EIATTR_CUDA_API_VERSION
	.align		4
        /*0000*/ 	.byte	0x04, 0x37
        /*0002*/ 	.short	(.L_9 - .L_8)
.L_8:
        /*0004*/ 	.word	0x0000007c


	//----- nvinfo : EIATTR_KPARAM_INFO
	.align		4
.L_9:
        /*0008*/ 	.byte	0x04, 0x17
        /*000a*/ 	.short	(.L_11 - .L_10)
.L_10:
        /*000c*/ 	.word	0x00000000
        /*0010*/ 	.short	0x000b
        /*0012*/ 	.short	0x0058
        /*0014*/ 	.byte	0x00, 0xf0, 0x11, 0x00


	//----- nvinfo : EIATTR_KPARAM_INFO
	.align		4
.L_11:
        /*0018*/ 	.byte	0x04, 0x17
        /*001a*/ 	.short	(.L_13 - .L_12)
.L_12:
        /*001c*/ 	.word	0x00000000
        /*0020*/ 	.short	0x000a
        /*0022*/ 	.short	0x0050
        /*0024*/ 	.byte	0x00, 0xf4, 0x21, 0x00


	//----- nvinfo : EIATTR_KPARAM_INFO
	.align		4
.L_13:
        /*0028*/ 	.byte	0x04, 0x17
        /*002a*/ 	.short	(.L_15 - .L_14)
.L_14:
        /*002c*/ 	.word	0x00000000
        /*0030*/ 	.short	0x0009
        /*0032*/ 	.short	0x0048
        /*0034*/ 	.byte	0x00, 0xf4, 0x21, 0x00


	//----- nvinfo : EIATTR_KPARAM_INFO
	.align		4
.L_15:
        /*0038*/ 	.byte	0x04, 0x17
        /*003a*/ 	.short	(.L_17 - .L_16)
.L_16:
        /*003c*/ 	.word	0x00000000
        /*0040*/ 	.short	0x0008
        /*0042*/ 	.short	0x0040
        /*0044*/ 	.byte	0x00, 0xf4, 0x21, 0x00


	//----- nvinfo : EIATTR_KPARAM_INFO
	.align		4
.L_17:
        /*0048*/ 	.byte	0x04, 0x17
        /*004a*/ 	.short	(.L_19 - .L_18)
.L_18:
        /*004c*/ 	.word	0x00000000
        /*0050*/ 	.short	0x0007
        /*0052*/ 	.short	0x0038
        /*0054*/ 	.byte	0x00, 0xf4, 0x21, 0x00


	//----- nvinfo : EIATTR_KPARAM_INFO
	.align		4
.L_19:
        /*0058*/ 	.byte	0x04, 0x17
        /*005a*/ 	.short	(.L_21 - .L_20)
.L_20:
        /*005c*/ 	.word	0x00000000
        /*0060*/ 	.short	0x0006
        /*0062*/ 	.short	0x0030
        /*0064*/ 	.byte	0x00, 0xf4, 0x21, 0x00


	//----- nvinfo : EIATTR_KPARAM_INFO
	.align		4
.L_21:
        /*0068*/ 	.byte	0x04, 0x17
        /*006a*/ 	.short	(.L_23 - .L_22)
.L_22:
        /*006c*/ 	.word	0x00000000
        /*0070*/ 	.short	0x0005
        /*0072*/ 	.short	0x0028
        /*0074*/ 	.byte	0x00, 0xf4, 0x21, 0x00


	//----- nvinfo : EIATTR_KPARAM_INFO
	.align		4
.L_23:
        /*0078*/ 	.byte	0x04, 0x17
        /*007a*/ 	.short	(.L_25 - .L_24)
.L_24:
        /*007c*/ 	.word	0x00000000
        /*0080*/ 	.short	0x0004
        /*0082*/ 	.short	0x0020
        /*0084*/ 	.byte	0x00, 0xf4, 0x21, 0x00


	//----- nvinfo : EIATTR_KPARAM_INFO
	.align		4
.L_25:
        /*0088*/ 	.byte	0x04, 0x17
        /*008a*/ 	.short	(.L_27 - .L_26)
.L_26:
        /*008c*/ 	.word	0x00000000
        /*0090*/ 	.short	0x0003
        /*0092*/ 	.short	0x0018
        /*0094*/ 	.byte	0x00, 0xf4, 0x21, 0x00


	//----- nvinfo : EIATTR_KPARAM_INFO
	.align		4
.L_27:
        /*0098*/ 	.byte	0x04, 0x17
        /*009a*/ 	.short	(.L_29 - .L_28)
.L_28:
        /*009c*/ 	.word	0x00000000
        /*00a0*/ 	.short	0x0002
        /*00a2*/ 	.short	0x0010
        /*00a4*/ 	.byte	0x00, 0xf4, 0x21, 0x00


	//----- nvinfo : EIATTR_KPARAM_INFO
	.align		4
.L_29:
        /*00a8*/ 	.byte	0x04, 0x17
        /*00aa*/ 	.short	(.L_31 - .L_30)
.L_30:
        /*00ac*/ 	.word	0x00000000
        /*00b0*/ 	.short	0x0001
        /*00b2*/ 	.short	0x0008
        /*00b4*/ 	.byte	0x00, 0xf4, 0x21, 0x00


	//----- nvinfo : EIATTR_KPARAM_INFO
	.align		4
.L_31:
        /*00b8*/ 	.byte	0x04, 0x17
        /*00ba*/ 	.short	(.L_33 - .L_32)
.L_32:
        /*00bc*/ 	.word	0x00000000
        /*00c0*/ 	.short	0x0000
        /*00c2*/ 	.short	0x0000
        /*00c4*/ 	.byte	0x00, 0xf4, 0x21, 0x00


	//----- nvinfo : EIATTR_SPARSE_MMA_MASK
	.align		4
.L_33:
        /*00c8*/ 	.byte	0x03, 0x50
        /*00ca*/ 	.short	0x0000


	//----- nvinfo : EIATTR_MAXREG_COUNT
	.align		4
        /*00cc*/ 	.byte	0x03, 0x1b
        /*00ce*/ 	.short	0x00ff


	//----- nvinfo : EIATTR_EXIT_INSTR_OFFSETS
	.align		4
        /*00d0*/ 	.byte	0x04, 0x1c
        /*00d2*/ 	.short	(.L_35 - .L_34)


	//   ....[0]....
.L_34:
        /*00d4*/ 	.word	0x000002f0


	//   ....[1]....
        /*00d8*/ 	.word	0x00000310


	//----- nvinfo : EIATTR_REQNTID
	.align		4
.L_35:
        /*00dc*/ 	.byte	0x04, 0x10
        /*00de*/ 	.short	(.L_37 - .L_36)
.L_36:
        /*00e0*/ 	.word	0x00000080
        /*00e4*/ 	.word	0x00000001
        /*00e8*/ 	.word	0x00000001


	//----- nvinfo : EIATTR_CBANK_PARAM_SIZE
	.align		4
.L_37:
        /*00ec*/ 	.byte	0x03, 0x19
        /*00ee*/ 	.short	0x005c


	//----- nvinfo : EIATTR_PARAM_CBANK
	.align		4
        /*00f0*/ 	.byte	0x04, 0x0a
        /*00f2*/ 	.short	(.L_39 - .L_38)
	.align		4
.L_38:
        /*00f4*/ 	.word	index@(.nv.constant0.triton_poi_fused__unsafe_index_add_mul_sub_11)
        /*00f8*/ 	.short	0x0210
        /*00fa*/ 	.short	0x005c


	//----- nvinfo : EIATTR_SW_WAR
	.align		4
.L_39:
        /*00fc*/ 	.byte	0x04, 0x36
        /*00fe*/ 	.short	(.L_41 - .L_40)
.L_40:
        /*0100*/ 	.word	0x00000008
.L_41:


//--------------------- .nv.callgraph             --------------------------
	.section	.nv.callgraph,"",@"SHT_CUDA_CALLGRAPH"
	.align	4
	.sectionentsize	8
	.align		4
        /*0000*/ 	.word	0x00000000
	.align		4
        /*0004*/ 	.word	0xffffffff
	.align		4
        /*0008*/ 	.word	0x00000000
	.align		4
        /*000c*/ 	.word	0xfffffffe
	.align		4
        /*0010*/ 	.word	0x00000000
	.align		4
        /*0014*/ 	.word	0xfffffffd
	.align		4
        /*0018*/ 	.word	0x00000000
	.align		4
        /*001c*/ 	.word	0xfffffffc


//--------------------- .text.triton_poi_fused__unsafe_index_add_mul_sub_11 --------------------------
	.section	.text.triton_poi_fused__unsafe_index_add_mul_sub_11,"ax",@progbits
	.align	128
        .global         triton_poi_fused__unsafe_index_add_mul_sub_11
        .type           triton_poi_fused__unsafe_index_add_mul_sub_11,@function
        .size           triton_poi_fused__unsafe_index_add_mul_sub_11,(.L_x_1 - triton_poi_fused__unsafe_index_add_mul_sub_11)
        .other          triton_poi_fused__unsafe_index_add_mul_sub_11,@"STO_CUDA_ENTRY STV_DEFAULT"
triton_poi_fused__unsafe_index_add_mul_sub_11:
.text.triton_poi_fused__unsafe_index_add_mul_sub_11:
[----:B------:R-:W0:Y:S02]  /*0000*/  LDC R1, c[0x0][0x28] ;  /* 0x00000a00ff017b82 */ /* 0x000e240000000800 */
[----:B------:R-:W1:Y:S01]  /*0010*/  S2R R0, SR_TID.X ;  /* 0x0000000000007919 */ /* 0x000e620000002100 */
[----:B------:R-:W2:Y:S01]  /*0020*/  LDC.64 R8, c[0x0][0x230] ;  /* 0x00008c00ff087b82 */ /* 0x000ea20000000a00 */
[----:B------:R-:W-:Y:S01]  /*0030*/  ULDC.64 UR4, c[0x0][0x208] ;  /* 0x0000820000047ab9 */ /* 0x000fe20000000a00 */
[----:B------:R-:W3:Y:S06]  /*0040*/  S2R R3, SR_CTAID.X ;  /* 0x0000000000037919 */ /* 0x000eec0000002500 */
[----:B------:R-:W4:Y:S08]  /*0050*/  LDC.64 R6, c[0x0][0x240] ;  /* 0x00009000ff067b82 */ /* 0x000f300000000a00 */
[----:B------:R-:W5:Y:S01]  /*0060*/  LDC.64 R4, c[0x0][0x258] ;  /* 0x00009600ff047b82 */ /* 0x000f620000000a00 */
[----:B-1----:R-:W-:-:S02]  /*0070*/  LOP3.LUT R0, R0, 0x7f, RZ, 0xc0, !PT ;  /* 0x0000007f00007812 */ /* 0x002fc400078ec0ff */
[----:B---3--:R-:W-:-:S03]  /*0080*/  SHF.R.S32.HI R11, RZ, 0x18, R3 ;  /* 0x00000018ff0b7819 */ /* 0x008fc60000011403 */
[----:B------:R-:W-:Y:S01]  /*0090*/  IMAD R0, R3, 0x80, R0 ;  /* 0x0000008003007824 */ /* 0x000fe200078e0200 */
[----:B------:R-:W-:-:S04]  /*00a0*/  SGXT R11, R11, 0x1 ;  /* 0x000000010b0b781a */ /* 0x000fc80000000200 */
[CC--:B------:R-:W-:Y:S02]  /*00b0*/  LEA.HI R2, R0.reuse, R0.reuse, RZ, 0x1 ;  /* 0x0000000000027211 */ /* 0x0c0fe400078f08ff */
[----:B------:R-:W-:Y:S02]  /*00c0*/  LEA.HI R12, R11, R0, RZ, 0x3 ;  /* 0x000000000b0c7211 */ /* 0x000fe400078f18ff */
[----:B------:R-:W-:Y:S02]  /*00d0*/  SHF.R.S32.HI R13, RZ, 0x1, R2 ;  /* 0x00000001ff0d7819 */ /* 0x000fe40000011402 */
[----:B------:R-:W-:Y:S02]  /*00e0*/  ISETP.GE.AND P0, PT, R0, 0x800, PT ;  /* 0x000008000000780c */ /* 0x000fe40003f06270 */
[C---:B------:R-:W-:Y:S02]  /*00f0*/  LEA.HI R3, R2.reuse, R13, RZ, 0x1 ;  /* 0x0000000d02037211 */ /* 0x040fe400078f08ff */
[----:B------:R-:W-:-:S02]  /*0100*/  LOP3.LUT R15, R2, 0xfffffffe, RZ, 0xc0, !PT ;  /* 0xfffffffe020f7812 */ /* 0x000fc400078ec0ff */
[----:B------:R-:W-:Y:S02]  /*0110*/  LOP3.LUT R10, R3, 0xfffffffe, RZ, 0xc0, !PT ;  /* 0xfffffffe030a7812 */ /* 0x000fe400078ec0ff */
[----:B------:R-:W-:Y:S01]  /*0120*/  SHF.R.S32.HI R17, RZ, 0x3, R12 ;  /* 0x00000003ff117819 */ /* 0x000fe2000001140c */
[----:B------:R-:W1:Y:S01]  /*0130*/  LDC.64 R2, c[0x0][0x260] ;  /* 0x00009800ff027b82 */ /* 0x000e620000000a00 */
[----:B------:R-:W-:Y:S01]  /*0140*/  IMAD.IADD R15, R0, 0x1, -R15 ;  /* 0x00000001000f7824 */ /* 0x000fe200078e0a0f */
[----:B------:R-:W-:Y:S01]  /*0150*/  LEA.HI R11, R11, R0, RZ, 0x2 ;  /* 0x000000000b0b7211 */ /* 0x000fe200078f10ff */
[----:B------:R-:W-:Y:S01]  /*0160*/  IMAD.MOV.U32 R12, RZ, RZ, RZ ;  /* 0x000000ffff0c7224 */ /* 0x000fe200078e00ff */
[----:B------:R-:W-:Y:S01]  /*0170*/  IADD3 R13, R13, -R10, RZ ;  /* 0x8000000a0d0d7210 */ /* 0x000fe20007ffe0ff */
[----:B--2---:R-:W-:Y:S01]  /*0180*/  IMAD.WIDE R8, R17, 0x4, R8 ;  /* 0x0000000411087825 */ /* 0x004fe200078e0208 */
[----:B------:R-:W-:-:S03]  /*0190*/  SHF.R.S32.HI R10, RZ, 0x2, R11 ;  /* 0x00000002ff0a7819 */ /* 0x000fc6000001140b */
[----:B----4-:R-:W-:Y:S01]  /*01a0*/  IMAD.WIDE R6, R15, 0x4, R6 ;  /* 0x000000040f067825 */ /* 0x010fe200078e0206 */
[----:B------:R2:W3:Y:S03]  /*01b0*/  @!P0 LDG.E.EL R12, desc[UR4][R8.64] ;  /* 0x00000004080c8981 */ /* 0x0004e6000c2e1900 */
[----:B------:R-:W-:Y:S01]  /*01c0*/  IMAD.MOV.U32 R15, RZ, RZ, RZ ;  /* 0x000000ffff0f7224 */ /* 0x000fe200078e00ff */
[----:B------:R-:W-:Y:S01]  /*01d0*/  LEA.HI R11, R11, R10, RZ, 0x1 ;  /* 0x0000000a0b0b7211 */ /* 0x000fe200078f08ff */
[----:B-----5:R-:W-:Y:S01]  /*01e0*/  IMAD.WIDE R4, R13, 0x4, R4 ;  /* 0x000000040d047825 */ /* 0x020fe200078e0204 */
[----:B------:R-:W-:-:S03]  /*01f0*/  HFMA2.MMA R13, -RZ, RZ, 0, 0 ;  /* 0x00000000ff0d7435 */ /* 0x000fc600000001ff */
[----:B------:R-:W4:Y:S01]  /*0200*/  @!P0 LDG.E.EL R15, desc[UR4][R6.64] ;  /* 0x00000004060f8981 */ /* 0x000f22000c2e1900 */
[----:B------:R-:W-:Y:S01]  /*0210*/  LOP3.LUT R11, R11, 0xfffffffe, RZ, 0xc0, !PT ;  /* 0xfffffffe0b0b7812 */ /* 0x000fe200078ec0ff */
[----:B--2---:R-:W2:Y:S04]  /*0220*/  LDC.64 R8, c[0x0][0x210] ;  /* 0x00008400ff087b82 */ /* 0x004ea80000000a00 */
[----:B------:R-:W-:Y:S01]  /*0230*/  IMAD.IADD R11, R10, 0x1, -R11 ;  /* 0x000000010a0b7824 */ /* 0x000fe200078e0a0b */
[----:B------:R-:W5:Y:S01]  /*0240*/  @!P0 LDG.E.EL R13, desc[UR4][R4.64] ;  /* 0x00000004040d8981 */ /* 0x000f62000c2e1900 */
[----:B------:R-:W-:Y:S02]  /*0250*/  MOV R10, RZ ;  /* 0x000000ff000a7202 */ /* 0x000fe40000000f00 */
[----:B-1----:R-:W-:-:S05]  /*0260*/  IMAD.WIDE R2, R11, 0x4, R2 ;  /* 0x000000040b027825 */ /* 0x002fca00078e0202 */
[----:B------:R-:W2:Y:S01]  /*0270*/  @!P0 LDG.E.EL R10, desc[UR4][R2.64] ;  /* 0x00000004020a8981 */ /* 0x000ea2000c2e1900 */
[----:B---3--:R-:W-:-:S04]  /*0280*/  FADD R11, R12, -R12 ;  /* 0x8000000c0c0b7221 */ /* 0x008fc80000000000 */
[----:B----4-:R-:W-:-:S04]  /*0290*/  FFMA R12, R11, R15, R12 ;  /* 0x0000000f0b0c7223 */ /* 0x010fc8000000000c */
[----:B------:R-:W-:-:S04]  /*02a0*/  FADD R7, R12, -R12 ;  /* 0x8000000c0c077221 */ /* 0x000fc80000000000 */
[----:B-----5:R-:W-:-:S04]  /*02b0*/  FFMA R13, R7, R13, R12 ;  /* 0x0000000d070d7223 */ /* 0x020fc8000000000c */
[----:B------:R-:W-:Y:S01]  /*02c0*/  FADD R12, R13, -R13 ;  /* 0x8000000d0d0c7221 */ /* 0x000fe20000000000 */
[----:B--2---:R-:W-:-:S04]  /*02d0*/  IMAD.WIDE R6, R0, 0x4, R8 ;  /* 0x0000000400067825 */ /* 0x004fc800078e0208 */
[----:B------:R-:W-:Y:S01]  /*02e0*/  FFMA R13, R12, R10, R13 ;  /* 0x0000000a0c0d7223 */ /* 0x000fe2000000000d */
[----:B------:R-:W-:Y:S06]  /*02f0*/  @P0 EXIT ;  /* 0x000000000000094d */ /* 0x000fec0003800000 */
[----:B------:R-:W-:Y:S01]  /*0300*/  STG.E desc[UR4][R6.64], R13 ;  /* 0x0000000d06007986 */ /* 0x000fe2000c101904 */
[----:B------:R-:W-:Y:S05]  /*0310*/  EXIT ;  /* 0x000000000000794d */ /* 0x000fea0003800000 */
.L_x_0:
[----:B------:R-:W-:-:S00]  /*0320*/  BRA `(.L_x_0) ;  /* 0xfffffffc00fc7947 */ /* 0x000fc0000383ffff */
[----:B------:R-:W-:-:S00]  /*0330*/  NOP ;  /* 0x0000000000007918 */ /* 0x000fc00000000000 */
        /* <DEDUP_REMOVED lines=12> */
.L_x_1:


//--------------------- .nv.constant0.triton_poi_fused__unsafe_index_add_mul_sub_11 --------------------------
	.section	.nv.constant0.triton_poi_fused__unsafe_index_add_mul_sub_11,"a",@progbits
	.sectionflags	@""
	.align	4
.nv.constant0.triton_poi_fused__unsafe_index_add_mul_sub_11:
	.zero		620
